//
// Generated by NVIDIA NVVM Compiler
//
// Compiler Build ID: CL-36424714
// Cuda compilation tools, release 13.0, V13.0.88
// Based on NVVM 20.0.0
//

.version 9.0
.target sm_100
.address_size 64

	// .globl	_Z9tensorAddPPiS0_S0_

.visible .entry _Z9tensorAddPPiS0_S0_(
	.param .u64 .ptr .align 1 _Z9tensorAddPPiS0_S0__param_0,
	.param .u64 .ptr .align 1 _Z9tensorAddPPiS0_S0__param_1,
	.param .u64 .ptr .align 1 _Z9tensorAddPPiS0_S0__param_2
)
{
	.reg .b32 	%r<14>;
	.reg .b64 	%rd<22>;

	ld.param.u64 	%rd1, [_Z9tensorAddPPiS0_S0__param_0];
	ld.param.u64 	%rd2, [_Z9tensorAddPPiS0_S0__param_1];
	ld.param.u64 	%rd3, [_Z9tensorAddPPiS0_S0__param_2];
	cvta.to.global.u64 	%rd4, %rd3;
	cvta.to.global.u64 	%rd5, %rd1;
	cvta.to.global.u64 	%rd6, %rd2;
	mov.u32 	%r1, %nctaid.x;
	mov.u32 	%r2, %ctaid.y;
	mov.u32 	%r3, %ctaid.x;
	mad.lo.s32 	%r4, %r1, %r2, %r3;
	mov.u32 	%r5, %ntid.x;
	mov.u32 	%r6, %tid.x;
	add.s32 	%r7, %r6, 63;
	shr.u32 	%r8, %r7, 6;
	mad.lo.s32 	%r9, %r4, %r5, %r8;
	mul.wide.s32 	%rd7, %r9, 8;
	add.s64 	%rd8, %rd6, %rd7;
	ld.global.u64 	%rd9, [%rd8];
	cvta.to.global.u64 	%rd10, %rd9;
	shl.b32 	%r10, %r6, 2;
	cvt.u64.u32 	%rd11, %r10;
	and.b64  	%rd12, %rd11, 252;
	add.s64 	%rd13, %rd10, %rd12;
	ld.global.u32 	%r11, [%rd13];
	add.s64 	%rd14, %rd5, %rd7;
	ld.global.u64 	%rd15, [%rd14];
	cvta.to.global.u64 	%rd16, %rd15;
	add.s64 	%rd17, %rd16, %rd12;
	ld.global.u32 	%r12, [%rd17];
	add.s32 	%r13, %r12, %r11;
	add.s64 	%rd18, %rd4, %rd7;
	ld.global.u64 	%rd19, [%rd18];
	cvta.to.global.u64 	%rd20, %rd19;
	add.s64 	%rd21, %rd20, %rd12;
	st.global.u32 	[%rd21], %r13;
	ret;

}


// ===== COMPILED SASS (sm_100) =====

	.target	sm_100

	.elftype	@"ET_EXEC"


//--------------------- .note.nv.tkinfo           --------------------------
	.section	.note.nv.tkinfo,"",@"SHT_NOTE"
	.sectionflags	@"SHF_NOTE_NV_TKINFO"
	.tkinfo
        /*0018*/ 	.word	0x00000002
        /*0030*/ 	.string	""
        /*0030*/ 	.string	"ptxas"
        /*0030*/ 	.string	"Cuda compilation tools, release 13.0, V13.0.88"
        /*0030*/ 	.string	"Build cuda_13.0.r13.0/compiler.36424714_0"
        /*0030*/ 	.string	"-arch sm_100 -m 64 "



//--------------------- .note.nv.cuinfo           --------------------------
	.section	.note.nv.cuinfo,"",@"SHT_NOTE"
	.sectionflags	@"SHF_NOTE_NV_CUINFO"
        /*0018*/ 	.short	0x0002
        /*001a*/ 	.short	0x0064
        /*001c*/ 	.short	0x0082
	.zero		2


//--------------------- .nv.info                  --------------------------
	.section	.nv.info,"",@"SHT_CUDA_INFO"
	.align	4


	//----- nvinfo : EIATTR_REGCOUNT
	.align		4
        /*0000*/ 	.byte	0x04, 0x2f
        /*0002*/ 	.short	(.L_1 - .L_0)
	.align		4
.L_0:
        /*0004*/ 	.word	index@(_Z9tensorAddPPiS0_S0_)
        /*0008*/ 	.word	0x00000010


	//----- nvinfo : EIATTR_FRAME_SIZE
	.align		4
.L_1:
        /*000c*/ 	.byte	0x04, 0x11
        /*000e*/ 	.short	(.L_3 - .L_2)
	.align		4
.L_2:
        /*0010*/ 	.word	index@(_Z9tensorAddPPiS0_S0_)
        /*0014*/ 	.word	0x00000000


	//----- nvinfo : EIATTR_MIN_STACK_SIZE
	.align		4
.L_3:
        /*0018*/ 	.byte	0x04, 0x12
        /*001a*/ 	.short	(.L_5 - .L_4)
	.align		4
.L_4:
        /*001c*/ 	.word	index@(_Z9tensorAddPPiS0_S0_)
        /*0020*/ 	.word	0x00000000
.L_5:


//--------------------- .nv.compat                --------------------------
	.section	.nv.compat,"",@"SHT_CUDA_COMPAT_INFO"
	.align	4
        /*0000*/ 	.byte	0x02, 0x09, 0x00, 0x00, 0x02, 0x02, 0x01, 0x00, 0x02, 0x05, 0x05, 0x00, 0x03, 0x07, 0x01, 0x01
        /*0010*/ 	.byte	0x02, 0x03, 0x00, 0x00, 0x02, 0x06, 0x01, 0x00, 0x04, 0x0b, 0x08, 0x00, 0x09, 0x00, 0x00, 0x00
        /*0020*/ 	.byte	0x00, 0x00, 0x00, 0x00


//--------------------- .nv.info._Z9tensorAddPPiS0_S0_ --------------------------
	.section	.nv.info._Z9tensorAddPPiS0_S0_,"",@"SHT_CUDA_INFO"
	.sectionflags	@""
	.align	4


	//----- nvinfo : EIATTR_CUDA_API_VERSION
	.align		4
        /*0000*/ 	.byte	0x04, 0x37
        /*0002*/ 	.short	(.L_7 - .L_6)
.L_6:
        /*0004*/ 	.word	0x00000082


	//----- nvinfo : EIATTR_KPARAM_INFO
	.align		4
.L_7:
        /*0008*/ 	.byte	0x04, 0x17
        /*000a*/ 	.short	(.L_9 - .L_8)
.L_8:
        /*000c*/ 	.word	0x00000000
        /*0010*/ 	.short	0x0002
        /*0012*/ 	.short	0x0010
        /*0014*/ 	.byte	0x00, 0xf5, 0x21, 0x00


	//----- nvinfo : EIATTR_KPARAM_INFO
	.align		4
.L_9:
        /*0018*/ 	.byte	0x04, 0x17
        /*001a*/ 	.short	(.L_11 - .L_10)
.L_10:
        /*001c*/ 	.word	0x00000000
        /*0020*/ 	.short	0x0001
        /*0022*/ 	.short	0x0008
        /*0024*/ 	.byte	0x00, 0xf5, 0x21, 0x00


	//----- nvinfo : EIATTR_KPARAM_INFO
	.align		4
.L_11:
        /*0028*/ 	.byte	0x04, 0x17
        /*002a*/ 	.short	(.L_13 - .L_12)
.L_12:
        /*002c*/ 	.word	0x00000000
        /*0030*/ 	.short	0x0000
        /*0032*/ 	.short	0x0000
        /*0034*/ 	.byte	0x00, 0xf5, 0x21, 0x00


	//----- nvinfo : EIATTR_SPARSE_MMA_MASK
	.align		4
.L_13:
        /*0038*/ 	.byte	0x03, 0x50
        /*003a*/ 	.short	0x0000


	//----- nvinfo : EIATTR_MAXREG_COUNT
	.align		4
        /*003c*/ 	.byte	0x03, 0x1b
        /*003e*/ 	.short	0x00ff


	//----- nvinfo : EIATTR_MERCURY_ISA_VERSION
	.align		4
        /*0040*/ 	.byte	0x03, 0x5f
        /*0042*/ 	.short	0x0101


	//----- nvinfo : EIATTR_VRC_CTA_INIT_COUNT
	.align		4
        /*0044*/ 	.byte	0x02, 0x4a
	.zero		1
	.zero		1


	//----- nvinfo : EIATTR_EXIT_INSTR_OFFSETS
	.align		4
        /*0048*/ 	.byte	0x04, 0x1c
        /*004a*/ 	.short	(.L_15 - .L_14)


	//   ....[0]....
.L_14:
        /*004c*/ 	.word	0x00000200


	//----- nvinfo : EIATTR_CBANK_PARAM_SIZE
	.align		4
.L_15:
        /*0050*/ 	.byte	0x03, 0x19
        /*0052*/ 	.short	0x0018


	//----- nvinfo : EIATTR_PARAM_CBANK
	.align		4
        /*0054*/ 	.byte	0x04, 0x0a
        /*0056*/ 	.short	(.L_17 - .L_16)
	.align		4
.L_16:
        /*0058*/ 	.word	index@(.nv.constant0._Z9tensorAddPPiS0_S0_)
        /*005c*/ 	.short	0x0380
        /*005e*/ 	.short	0x0018


	//----- nvinfo : EIATTR_SW_WAR
	.align		4
.L_17:
        /*0060*/ 	.byte	0x04, 0x36
        /*0062*/ 	.short	(.L_19 - .L_18)
.L_18:
        /*0064*/ 	.word	0x00000008
.L_19:


//--------------------- .nv.callgraph             --------------------------
	.section	.nv.callgraph,"",@"SHT_CUDA_CALLGRAPH"
	.align	4
	.sectionentsize	8
	.align		4
        /*0000*/ 	.word	0x00000000
	.align		4
        /*0004*/ 	.word	0xffffffff
	.align		4
        /*0008*/ 	.word	0x00000000
	.align		4
        /*000c*/ 	.word	0xfffffffe
	.align		4
        /*0010*/ 	.word	0x00000000
	.align		4
        /*0014*/ 	.word	0xfffffffd
	.align		4
        /*0018*/ 	.word	0x00000000
	.align		4
        /*001c*/ 	.word	0xfffffffc


//--------------------- .text._Z9tensorAddPPiS0_S0_ --------------------------
	.section	.text._Z9tensorAddPPiS0_S0_,"ax",@progbits
	.align	128
        .global         _Z9tensorAddPPiS0_S0_
        .type           _Z9tensorAddPPiS0_S0_,@function
        .size           _Z9tensorAddPPiS0_S0_,(.L_x_1 - _Z9tensorAddPPiS0_S0_)
        .other          _Z9tensorAddPPiS0_S0_,@"STO_CUDA_ENTRY STV_DEFAULT"
_Z9tensorAddPPiS0_S0_:
.text._Z9tensorAddPPiS0_S0_:
[----:B------:R-:W-:Y:S01]  /*0000*/  LDC R1, c[0x0][0x37c] ;  /* 0x0000df00ff017b82 */ /* 0x000fe20000000800 */
[----:B------:R-:W0:Y:S07]  /*0010*/  S2R R8, SR_TID.X ;  /* 0x0000000000087919 */ /* 0x000e2e0000002100 */
[----:B------:R-:W-:Y:S01]  /*0020*/  S2UR UR5, SR_CTAID.Y ;  /* 0x00000000000579c3 */ /* 0x000fe20000002600 */
[----:B------:R-:W1:Y:S01]  /*0030*/  LDCU UR4, c[0x0][0x370] ;  /* 0x00006e00ff0477ac */ /* 0x000e620008000800 */
[----:B------:R-:W2:Y:S06]  /*0040*/  LDCU.64 UR8, c[0x0][0x358] ;  /* 0x00006b00ff0877ac */ /* 0x000eac0008000a00 */
[----:B------:R-:W1:Y:S08]  /*0050*/  S2UR UR6, SR_CTAID.X ;  /* 0x00000000000679c3 */ /* 0x000e700000002500 */
[----:B------:R-:W3:Y:S08]  /*0060*/  LDC R9, c[0x0][0x360] ;  /* 0x0000d800ff097b82 */ /* 0x000ef00000000800 */
[----:B------:R-:W4:Y:S01]  /*0070*/  LDC.64 R4, c[0x0][0x380] ;  /* 0x0000e000ff047b82 */ /* 0x000f220000000a00 */
[----:B0-----:R-:W-:-:S07]  /*0080*/  VIADD R0, R8, 0x3f ;  /* 0x0000003f08007836 */ /* 0x001fce0000000000 */
[----:B------:R-:W0:Y:S01]  /*0090*/  LDC.64 R2, c[0x0][0x388] ;  /* 0x0000e200ff027b82 */ /* 0x000e220000000a00 */
[----:B-1----:R-:W-:Y:S01]  /*00a0*/  UIMAD UR4, UR4, UR5, UR6 ;  /* 0x00000005040472a4 */ /* 0x002fe2000f8e0206 */
[----:B------:R-:W-:-:S06]  /*00b0*/  SHF.R.U32.HI R0, RZ, 0x6, R0 ;  /* 0x00000006ff007819 */ /* 0x000fcc0000011600 */
[----:B------:R-:W1:Y:S01]  /*00c0*/  LDC.64 R6, c[0x0][0x390] ;  /* 0x0000e400ff067b82 */ /* 0x000e620000000a00 */
[----:B---3--:R-:W-:-:S04]  /*00d0*/  IMAD R9, R9, UR4, R0 ;  /* 0x0000000409097c24 */ /* 0x008fc8000f8e0200 */
[----:B----4-:R-:W-:-:S06]  /*00e0*/  IMAD.WIDE R4, R9, 0x8, R4 ;  /* 0x0000000809047825 */ /* 0x010fcc00078e0204 */
[----:B--2---:R-:W2:Y:S01]  /*00f0*/  LDG.E.64 R4, desc[UR8][R4.64] ;  /* 0x0000000804047981 */ /* 0x004ea2000c1e1b00 */
[----:B0-----:R-:W-:-:S06]  /*0100*/  IMAD.WIDE R2, R9, 0x8, R2 ;  /* 0x0000000809027825 */ /* 0x001fcc00078e0202 */
[----:B------:R-:W3:Y:S01]  /*0110*/  LDG.E.64 R2, desc[UR8][R2.64] ;  /* 0x0000000802027981 */ /* 0x000ee2000c1e1b00 */
[----:B------:R-:W-:-:S05]  /*0120*/  IMAD.SHL.U32 R0, R8, 0x4, RZ ;  /* 0x0000000408007824 */ /* 0x000fca00078e00ff */
[----:B------:R-:W-:Y:S01]  /*0130*/  LOP3.LUT R13, R0, 0xfc, RZ, 0xc0, !PT ;  /* 0x000000fc000d7812 */ /* 0x000fe200078ec0ff */
[----:B-1----:R-:W-:-:S06]  /*0140*/  IMAD.WIDE R6, R9, 0x8, R6 ;  /* 0x0000000809067825 */ /* 0x002fcc00078e0206 */
[----:B------:R-:W4:Y:S01]  /*0150*/  LDG.E.64 R6, desc[UR8][R6.64] ;  /* 0x0000000806067981 */ /* 0x000f22000c1e1b00 */
[----:B--2---:R-:W-:-:S05]  /*0160*/  IADD3 R10, P1, PT, R4, R13, RZ ;  /* 0x0000000d040a7210 */ /* 0x004fca0007f3e0ff */
[----:B------:R-:W-:Y:S01]  /*0170*/  IMAD.X R11, RZ, RZ, R5, P1 ;  /* 0x000000ffff0b7224 */ /* 0x000fe200008e0605 */
[----:B---3--:R-:W-:-:S05]  /*0180*/  IADD3 R8, P0, PT, R2, R13, RZ ;  /* 0x0000000d02087210 */ /* 0x008fca0007f1e0ff */
[----:B------:R-:W2:Y:S01]  /*0190*/  LDG.E R11, desc[UR8][R10.64] ;  /* 0x000000080a0b7981 */ /* 0x000ea2000c1e1900 */
[----:B------:R-:W-:-:S05]  /*01a0*/  IADD3.X R9, PT, PT, RZ, R3, RZ, P0, !PT ;  /* 0x00000003ff097210 */ /* 0x000fca00007fe4ff */
[----:B------:R-:W2:Y:S01]  /*01b0*/  LDG.E R8, desc[UR8][R8.64] ;  /* 0x0000000808087981 */ /* 0x000ea2000c1e1900 */
[----:B----4-:R-:W-:-:S04]  /*01c0*/  IADD3 R2, P0, PT, R6, R13, RZ ;  /* 0x0000000d06027210 */ /* 0x010fc80007f1e0ff */
[----:B------:R-:W-:Y:S02]  /*01d0*/  IADD3.X R3, PT, PT, RZ, R7, RZ, P0, !PT ;  /* 0x00000007ff037210 */ /* 0x000fe400007fe4ff */
[----:B--2---:R-:W-:-:S05]  /*01e0*/  IADD3 R5, PT, PT, R8, R11, RZ ;  /* 0x0000000b08057210 */ /* 0x004fca0007ffe0ff */
[----:B------:R-:W-:Y:S01]  /*01f0*/  STG.E desc[UR8][R2.64], R5 ;  /* 0x0000000502007986 */ /* 0x000fe2000c101908 */
[----:B------:R-:W-:Y:S05]  /*0200*/  EXIT ;  /* 0x000000000000794d */ /* 0x000fea0003800000 */
.L_x_0:
[----:B------:R-:W-:-:S00]  /*0210*/  BRA `(.L_x_0) ;  /* 0xfffffffc00fc7947 */ /* 0x000fc0000383ffff */
[----:B------:R-:W-:-:S00]  /*0220*/  NOP ;  /* 0x0000000000007918 */ /* 0x000fc00000000000 */
        /* <DEDUP_REMOVED lines=13> */
.L_x_1:


//--------------------- .nv.shared.reserved.0     --------------------------
	.section	.nv.shared.reserved.0,"aw",@nobits
	.weak		__nv_reservedSMEM_offset_0_alias
	.size		__nv_reservedSMEM_offset_0_alias, 0, 64
	.other		__nv_reservedSMEM_offset_0_alias,@"STO_CUDA_RESERVED_SHARED STV_DEFAULT"
__nv_reservedSMEM_offset_0_alias:
	.zero		0
	.zero		64


//--------------------- .nv.constant0._Z9tensorAddPPiS0_S0_ --------------------------
	.section	.nv.constant0._Z9tensorAddPPiS0_S0_,"a",@progbits
	.sectionflags	@""
	.align	4
.nv.constant0._Z9tensorAddPPiS0_S0_:
	.zero		920


//--------------------- SYMBOLS --------------------------

	.type		.nv.reservedSmem.offset0,@object
	.size		.nv.reservedSmem.offset0,0x4
